//
// Generated by NVIDIA NVVM Compiler
//
// Compiler Build ID: CL-36424714
// Cuda compilation tools, release 13.0, V13.0.88
// Based on NVVM 20.0.0
//

.version 9.0
.target sm_100
.address_size 64

	// .globl	_Z4convPiS_ii
.const .align 4 .b8 Mask[12];

.visible .entry _Z4convPiS_ii(
	.param .u64 .ptr .align 1 _Z4convPiS_ii_param_0,
	.param .u64 .ptr .align 1 _Z4convPiS_ii_param_1,
	.param .u32 _Z4convPiS_ii_param_2,
	.param .u32 _Z4convPiS_ii_param_3
)
{
	.reg .pred 	%p<22>;
	.reg .b32 	%r<74>;
	.reg .b64 	%rd<20>;

	ld.param.u64 	%rd8, [_Z4convPiS_ii_param_0];
	ld.param.u64 	%rd7, [_Z4convPiS_ii_param_1];
	ld.param.u32 	%r36, [_Z4convPiS_ii_param_2];
	ld.param.u32 	%r37, [_Z4convPiS_ii_param_3];
	cvta.to.global.u64 	%rd1, %rd8;
	mov.u32 	%r38, %ntid.x;
	mov.u32 	%r39, %ctaid.x;
	mul.lo.s32 	%r1, %r38, %r39;
	mov.u32 	%r2, %tid.x;
	add.s32 	%r3, %r1, %r2;
	setp.ge.s32 	%p1, %r3, %r37;
	@%p1 bra 	$L__BB0_19;
	setp.lt.s32 	%p2, %r36, 1;
	mov.b32 	%r61, 0;
	@%p2 bra 	$L__BB0_18;
	shr.u32 	%r4, %r36, 1;
	sub.s32 	%r5, %r37, %r4;
	and.b32  	%r6, %r36, 3;
	setp.lt.u32 	%p3, %r36, 4;
	mov.b32 	%r66, 0;
	mov.u32 	%r61, %r66;
	@%p3 bra 	$L__BB0_13;
	and.b32  	%r66, %r36, 2147483644;
	mov.b32 	%r59, 0;
	mov.u64 	%rd11, Mask;
	mov.u32 	%r61, %r59;
$L__BB0_4:
	add.s32 	%r10, %r59, %r3;
	setp.lt.s32 	%p4, %r10, %r4;
	setp.gt.s32 	%p5, %r10, %r5;
	or.pred  	%p6, %p4, %p5;
	sub.s32 	%r44, %r10, %r4;
	mul.wide.s32 	%rd9, %r44, 4;
	add.s64 	%rd2, %rd1, %rd9;
	mul.wide.u32 	%rd10, %r59, 4;
	add.s64 	%rd3, %rd11, %rd10;
	@%p6 bra 	$L__BB0_6;
	ld.global.u32 	%r45, [%rd2];
	ld.const.u32 	%r46, [%rd3];
	mad.lo.s32 	%r61, %r46, %r45, %r61;
$L__BB0_6:
	add.s32 	%r47, %r10, 1;
	setp.lt.s32 	%p7, %r47, %r4;
	setp.gt.s32 	%p8, %r47, %r5;
	or.pred  	%p9, %p7, %p8;
	@%p9 bra 	$L__BB0_8;
	ld.global.u32 	%r48, [%rd2+4];
	ld.const.u32 	%r49, [%rd3+4];
	mad.lo.s32 	%r61, %r49, %r48, %r61;
$L__BB0_8:
	add.s32 	%r50, %r10, 2;
	setp.lt.s32 	%p10, %r50, %r4;
	setp.gt.s32 	%p11, %r50, %r5;
	or.pred  	%p12, %p10, %p11;
	@%p12 bra 	$L__BB0_10;
	ld.global.u32 	%r51, [%rd2+8];
	ld.const.u32 	%r52, [%rd3+8];
	mad.lo.s32 	%r61, %r52, %r51, %r61;
$L__BB0_10:
	add.s32 	%r53, %r10, 3;
	setp.lt.s32 	%p13, %r53, %r4;
	setp.gt.s32 	%p14, %r53, %r5;
	or.pred  	%p15, %p13, %p14;
	@%p15 bra 	$L__BB0_12;
	ld.global.u32 	%r54, [%rd2+12];
	ld.const.u32 	%r55, [%rd3+12];
	mad.lo.s32 	%r61, %r55, %r54, %r61;
$L__BB0_12:
	add.s32 	%r59, %r59, 4;
	setp.ne.s32 	%p16, %r59, %r66;
	@%p16 bra 	$L__BB0_4;
$L__BB0_13:
	setp.eq.s32 	%p17, %r6, 0;
	@%p17 bra 	$L__BB0_18;
	mul.wide.u32 	%rd12, %r66, 4;
	mov.u64 	%rd13, Mask;
	add.s64 	%rd19, %rd13, %rd12;
	add.s32 	%r56, %r2, %r66;
	add.s32 	%r70, %r56, %r1;
	sub.s32 	%r69, %r70, %r4;
	neg.s32 	%r68, %r6;
$L__BB0_15:
	.pragma "nounroll";
	setp.lt.s32 	%p18, %r70, %r4;
	setp.gt.s32 	%p19, %r70, %r5;
	or.pred  	%p20, %p18, %p19;
	@%p20 bra 	$L__BB0_17;
	mul.wide.s32 	%rd14, %r69, 4;
	add.s64 	%rd15, %rd1, %rd14;
	ld.global.u32 	%r57, [%rd15];
	ld.const.u32 	%r58, [%rd19];
	mad.lo.s32 	%r61, %r58, %r57, %r61;
$L__BB0_17:
	add.s64 	%rd19, %rd19, 4;
	add.s32 	%r70, %r70, 1;
	add.s32 	%r69, %r69, 1;
	add.s32 	%r68, %r68, 1;
	setp.ne.s32 	%p21, %r68, 0;
	@%p21 bra 	$L__BB0_15;
$L__BB0_18:
	cvta.to.global.u64 	%rd16, %rd7;
	mul.wide.s32 	%rd17, %r3, 4;
	add.s64 	%rd18, %rd16, %rd17;
	st.global.u32 	[%rd18], %r61;
$L__BB0_19:
	ret;

}


// ===== COMPILED SASS (sm_100) =====

	.target	sm_100

	.elftype	@"ET_EXEC"


//--------------------- .note.nv.tkinfo           --------------------------
	.section	.note.nv.tkinfo,"",@"SHT_NOTE"
	.sectionflags	@"SHF_NOTE_NV_TKINFO"
	.tkinfo
        /*0018*/ 	.word	0x00000002
        /*0030*/ 	.string	""
        /*0030*/ 	.string	"ptxas"
        /*0030*/ 	.string	"Cuda compilation tools, release 13.0, V13.0.88"
        /*0030*/ 	.string	"Build cuda_13.0.r13.0/compiler.36424714_0"
        /*0030*/ 	.string	"-arch sm_100 -m 64 "



//--------------------- .note.nv.cuinfo           --------------------------
	.section	.note.nv.cuinfo,"",@"SHT_NOTE"
	.sectionflags	@"SHF_NOTE_NV_CUINFO"
        /*0018*/ 	.short	0x0002
        /*001a*/ 	.short	0x0064
        /*001c*/ 	.short	0x0082
	.zero		2


//--------------------- .nv.info                  --------------------------
	.section	.nv.info,"",@"SHT_CUDA_INFO"
	.align	4


	//----- nvinfo : EIATTR_REGCOUNT
	.align		4
        /*0000*/ 	.byte	0x04, 0x2f
        /*0002*/ 	.short	(.L_2 - .L_1)
	.align		4
.L_1:
        /*0004*/ 	.word	index@(_Z4convPiS_ii)
        /*0008*/ 	.word	0x0000001f


	//----- nvinfo : EIATTR_FRAME_SIZE
	.align		4
.L_2:
        /*000c*/ 	.byte	0x04, 0x11
        /*000e*/ 	.short	(.L_4 - .L_3)
	.align		4
.L_3:
        /*0010*/ 	.word	index@(_Z4convPiS_ii)
        /*0014*/ 	.word	0x00000000


	//----- nvinfo : EIATTR_MIN_STACK_SIZE
	.align		4
.L_4:
        /*0018*/ 	.byte	0x04, 0x12
        /*001a*/ 	.short	(.L_6 - .L_5)
	.align		4
.L_5:
        /*001c*/ 	.word	index@(_Z4convPiS_ii)
        /*0020*/ 	.word	0x00000000
.L_6:


//--------------------- .nv.compat                --------------------------
	.section	.nv.compat,"",@"SHT_CUDA_COMPAT_INFO"
	.align	4
        /*0000*/ 	.byte	0x02, 0x09, 0x00, 0x00, 0x02, 0x02, 0x01, 0x00, 0x02, 0x05, 0x05, 0x00, 0x03, 0x07, 0x01, 0x01
        /*0010*/ 	.byte	0x02, 0x03, 0x00, 0x00, 0x02, 0x06, 0x01, 0x00, 0x04, 0x0b, 0x08, 0x00, 0x09, 0x00, 0x00, 0x00
        /*0020*/ 	.byte	0x00, 0x00, 0x00, 0x00


//--------------------- .nv.info._Z4convPiS_ii    --------------------------
	.section	.nv.info._Z4convPiS_ii,"",@"SHT_CUDA_INFO"
	.sectionflags	@""
	.align	4


	//----- nvinfo : EIATTR_CUDA_API_VERSION
	.align		4
        /*0000*/ 	.byte	0x04, 0x37
        /*0002*/ 	.short	(.L_8 - .L_7)
.L_7:
        /*0004*/ 	.word	0x00000082


	//----- nvinfo : EIATTR_KPARAM_INFO
	.align		4
.L_8:
        /*0008*/ 	.byte	0x04, 0x17
        /*000a*/ 	.short	(.L_10 - .L_9)
.L_9:
        /*000c*/ 	.word	0x00000000
        /*0010*/ 	.short	0x0003
        /*0012*/ 	.short	0x0014
        /*0014*/ 	.byte	0x00, 0xf0, 0x11, 0x00


	//----- nvinfo : EIATTR_KPARAM_INFO
	.align		4
.L_10:
        /*0018*/ 	.byte	0x04, 0x17
        /*001a*/ 	.short	(.L_12 - .L_11)
.L_11:
        /*001c*/ 	.word	0x00000000
        /*0020*/ 	.short	0x0002
        /*0022*/ 	.short	0x0010
        /*0024*/ 	.byte	0x00, 0xf0, 0x11, 0x00


	//----- nvinfo : EIATTR_KPARAM_INFO
	.align		4
.L_12:
        /*0028*/ 	.byte	0x04, 0x17
        /*002a*/ 	.short	(.L_14 - .L_13)
.L_13:
        /*002c*/ 	.word	0x00000000
        /*0030*/ 	.short	0x0001
        /*0032*/ 	.short	0x0008
        /*0034*/ 	.byte	0x00, 0xf5, 0x21, 0x00


	//----- nvinfo : EIATTR_KPARAM_INFO
	.align		4
.L_14:
        /*0038*/ 	.byte	0x04, 0x17
        /*003a*/ 	.short	(.L_16 - .L_15)
.L_15:
        /*003c*/ 	.word	0x00000000
        /*0040*/ 	.short	0x0000
        /*0042*/ 	.short	0x0000
        /*0044*/ 	.byte	0x00, 0xf5, 0x21, 0x00


	//----- nvinfo : EIATTR_SPARSE_MMA_MASK
	.align		4
.L_16:
        /*0048*/ 	.byte	0x03, 0x50
        /*004a*/ 	.short	0x0000


	//----- nvinfo : EIATTR_MAXREG_COUNT
	.align		4
        /*004c*/ 	.byte	0x03, 0x1b
        /*004e*/ 	.short	0x00ff


	//----- nvinfo : EIATTR_MERCURY_ISA_VERSION
	.align		4
        /*0050*/ 	.byte	0x03, 0x5f
        /*0052*/ 	.short	0x0101


	//----- nvinfo : EIATTR_VRC_CTA_INIT_COUNT
	.align		4
        /*0054*/ 	.byte	0x02, 0x4a
	.zero		1
	.zero		1


	//----- nvinfo : EIATTR_EXIT_INSTR_OFFSETS
	.align		4
        /*0058*/ 	.byte	0x04, 0x1c
        /*005a*/ 	.short	(.L_18 - .L_17)


	//   ....[0]....
.L_17:
        /*005c*/ 	.word	0x00000080


	//   ....[1]....
        /*0060*/ 	.word	0x00001080


	//----- nvinfo : EIATTR_CBANK_PARAM_SIZE
	.align		4
.L_18:
        /*0064*/ 	.byte	0x03, 0x19
        /*0066*/ 	.short	0x0018


	//----- nvinfo : EIATTR_PARAM_CBANK
	.align		4
        /*0068*/ 	.byte	0x04, 0x0a
        /*006a*/ 	.short	(.L_20 - .L_19)
	.align		4
.L_19:
        /*006c*/ 	.word	index@(.nv.constant0._Z4convPiS_ii)
        /*0070*/ 	.short	0x0380
        /*0072*/ 	.short	0x0018


	//----- nvinfo : EIATTR_SW_WAR
	.align		4
.L_20:
        /*0074*/ 	.byte	0x04, 0x36
        /*0076*/ 	.short	(.L_22 - .L_21)
.L_21:
        /*0078*/ 	.word	0x00000008
.L_22:


//--------------------- .nv.callgraph             --------------------------
	.section	.nv.callgraph,"",@"SHT_CUDA_CALLGRAPH"
	.align	4
	.sectionentsize	8
	.align		4
        /*0000*/ 	.word	0x00000000
	.align		4
        /*0004*/ 	.word	0xffffffff
	.align		4
        /*0008*/ 	.word	0x00000000
	.align		4
        /*000c*/ 	.word	0xfffffffe
	.align		4
        /*0010*/ 	.word	0x00000000
	.align		4
        /*0014*/ 	.word	0xfffffffd
	.align		4
        /*0018*/ 	.word	0x00000000
	.align		4
        /*001c*/ 	.word	0xfffffffc


//--------------------- .nv.constant3             --------------------------
	.section	.nv.constant3,"a",@progbits
	.align	4
.nv.constant3:
	.type		Mask,@object
	.size		Mask,(.L_0 - Mask)
Mask:
	.zero		12
.L_0:


//--------------------- .text._Z4convPiS_ii       --------------------------
	.section	.text._Z4convPiS_ii,"ax",@progbits
	.align	128
        .global         _Z4convPiS_ii
        .type           _Z4convPiS_ii,@function
        .size           _Z4convPiS_ii,(.L_x_8 - _Z4convPiS_ii)
        .other          _Z4convPiS_ii,@"STO_CUDA_ENTRY STV_DEFAULT"
_Z4convPiS_ii:
.text._Z4convPiS_ii:
[----:B------:R-:W-:Y:S01]  /*0000*/  LDC R1, c[0x0][0x37c] ;  /* 0x0000df00ff017b82 */ /* 0x000fe20000000800 */
[----:B------:R-:W0:Y:S07]  /*0010*/  S2R R10, SR_TID.X ;  /* 0x00000000000a7919 */ /* 0x000e2e0000002100 */
[----:B------:R-:W1:Y:S01]  /*0020*/  S2UR UR5, SR_CTAID.X ;  /* 0x00000000000579c3 */ /* 0x000e620000002500 */
[----:B------:R-:W1:Y:S01]  /*0030*/  LDCU UR4, c[0x0][0x360] ;  /* 0x00006c00ff0477ac */ /* 0x000e620008000800 */
[----:B------:R-:W2:Y:S01]  /*0040*/  LDCU UR9, c[0x0][0x394] ;  /* 0x00007280ff0977ac */ /* 0x000ea20008000800 */
[----:B-1----:R-:W-:-:S06]  /*0050*/  UIMAD UR4, UR4, UR5, URZ ;  /* 0x00000005040472a4 */ /* 0x002fcc000f8e02ff */
[----:B0-----:R-:W-:-:S05]  /*0060*/  VIADD R11, R10, UR4 ;  /* 0x000000040a0b7c36 */ /* 0x001fca0008000000 */
[----:B--2---:R-:W-:-:S13]  /*0070*/  ISETP.GE.AND P0, PT, R11, UR9, PT ;  /* 0x000000090b007c0c */ /* 0x004fda000bf06270 */
[----:B------:R-:W-:Y:S05]  /*0080*/  @P0 EXIT ;  /* 0x000000000000094d */ /* 0x000fea0003800000 */
[----:B------:R-:W0:Y:S01]  /*0090*/  LDCU UR6, c[0x0][0x390] ;  /* 0x00007200ff0677ac */ /* 0x000e220008000800 */
[----:B------:R-:W-:Y:S01]  /*00a0*/  IMAD.MOV.U32 R0, RZ, RZ, RZ ;  /* 0x000000ffff007224 */ /* 0x000fe200078e00ff */
[----:B------:R-:W1:Y:S01]  /*00b0*/  LDCU.64 UR10, c[0x0][0x358] ;  /* 0x00006b00ff0a77ac */ /* 0x000e620008000a00 */
[----:B0-----:R-:W-:-:S09]  /*00c0*/  UISETP.GE.AND UP0, UPT, UR6, 0x1, UPT ;  /* 0x000000010600788c */ /* 0x001fd2000bf06270 */
[----:B-1----:R-:W-:Y:S05]  /*00d0*/  BRA.U !UP0, `(.L_x_0) ;  /* 0x0000000d08dc7547 */ /* 0x002fea000b800000 */
[----:B------:R-:W-:Y:S01]  /*00e0*/  UISETP.GE.U32.AND UP0, UPT, UR6, 0x4, UPT ;  /* 0x000000040600788c */ /* 0x000fe2000bf06070 */
[----:B------:R-:W-:Y:S01]  /*00f0*/  HFMA2 R0, -RZ, RZ, 0, 0 ;  /* 0x00000000ff007431 */ /* 0x000fe200000001ff */
[----:B------:R-:W-:Y:S01]  /*0100*/  USHF.R.U32.HI UR7, URZ, 0x1, UR6 ;  /* 0x00000001ff077899 */ /* 0x000fe20008011606 */
[----:B------:R-:W-:Y:S01]  /*0110*/  IMAD.MOV.U32 R13, RZ, RZ, RZ ;  /* 0x000000ffff0d7224 */ /* 0x000fe200078e00ff */
[----:B------:R-:W-:Y:S02]  /*0120*/  ULOP3.LUT UR5, UR6, 0x3, URZ, 0xc0, !UPT ;  /* 0x0000000306057892 */ /* 0x000fe4000f8ec0ff */
[----:B------:R-:W-:-:S03]  /*0130*/  UIADD3 UR8, UPT, UPT, -UR7, UR9, URZ ;  /* 0x0000000907087290 */ /* 0x000fc6000fffe1ff */
[----:B------:R-:W-:Y:S09]  /*0140*/  BRA.U !UP0, `(.L_x_1) ;  /* 0x0000000d08747547 */ /* 0x000ff2000b800000 */
[----:B------:R-:W0:Y:S01]  /*0150*/  LDC.64 R2, c[0x0][0x380] ;  /* 0x0000e000ff027b82 */ /* 0x000e220000000a00 */
[----:B------:R-:W-:Y:S01]  /*0160*/  ULOP3.LUT UR6, UR6, 0x7ffffffc, URZ, 0xc0, !UPT ;  /* 0x7ffffffc06067892 */ /* 0x000fe2000f8ec0ff */
[----:B------:R-:W-:Y:S02]  /*0170*/  IMAD.MOV.U32 R14, RZ, RZ, RZ ;  /* 0x000000ffff0e7224 */ /* 0x000fe400078e00ff */
[----:B------:R-:W-:Y:S01]  /*0180*/  IMAD.MOV.U32 R0, RZ, RZ, RZ ;  /* 0x000000ffff007224 */ /* 0x000fe200078e00ff */
[----:B------:R-:W-:Y:S02]  /*0190*/  UISETP.GT.AND UP0, UPT, UR6, URZ, UPT ;  /* 0x000000ff0600728c */ /* 0x000fe4000bf04270 */
[----:B------:R-:W-:-:S07]  /*01a0*/  IMAD.U32 R13, RZ, RZ, UR6 ;  /* 0x00000006ff0d7e24 */ /* 0x000fce000f8e00ff */
[----:B------:R-:W-:Y:S05]  /*01b0*/  BRA.U !UP0, `(.L_x_2) ;  /* 0x0000000908e07547 */ /* 0x000fea000b800000 */
[----:B------:R-:W-:Y:S02]  /*01c0*/  IADD3 R4, PT, PT, R13, -R14, RZ ;  /* 0x8000000e0d047210 */ /* 0x000fe40007ffe0ff */
[----:B------:R-:W-:Y:S02]  /*01d0*/  PLOP3.LUT P0, PT, PT, PT, PT, 0x80, 0x8 ;  /* 0x000000000008781c */ /* 0x000fe40003f0f070 */
[----:B------:R-:W-:-:S13]  /*01e0*/  ISETP.GT.AND P1, PT, R4, 0xc, PT ;  /* 0x0000000c0400780c */ /* 0x000fda0003f24270 */
[----:B------:R-:W-:Y:S05]  /*01f0*/  @!P1 BRA `(.L_x_3) ;  /* 0x0000000400d49947 */ /* 0x000fea0003800000 */
[----:B------:R-:W1:Y:S01]  /*0200*/  LDC.64 R4, c[0x0][0x380] ;  /* 0x0000e000ff047b82 */ /* 0x000e620000000a00 */
[----:B------:R-:W-:Y:S01]  /*0210*/  PLOP3.LUT P0, PT, PT, PT, PT, 0x8, 0x80 ;  /* 0x000000000080781c */ /* 0x000fe20003f0e170 */
[----:B------:R-:W-:-:S12]  /*0220*/  VIADD R12, R13, 0xfffffff4 ;  /* 0xfffffff40d0c7836 */ /* 0x000fd80000000000 */
.L_x_4:
[----:B------:R-:W-:-:S04]  /*0230*/  IMAD.IADD R15, R11, 0x1, R14 ;  /* 0x000000010b0f7824 */ /* 0x000fc800078e020e */
[C---:B------:R-:W-:Y:S01]  /*0240*/  VIADD R6, R15.reuse, 0x1 ;  /* 0x000000010f067836 */ /* 0x040fe20000000000 */
[C---:B------:R-:W-:Y:S01]  /*0250*/  ISETP.GT.AND P3, PT, R15.reuse, UR8, PT ;  /* 0x000000080f007c0c */ /* 0x040fe2000bf64270 */
[C---:B------:R-:W-:Y:S01]  /*0260*/  VIADD R8, R15.reuse, 0x2 ;  /* 0x000000020f087836 */ /* 0x040fe20000000000 */
[C---:B------:R-:W-:Y:S01]  /*0270*/  IADD3 R7, PT, PT, R15.reuse, -UR7, RZ ;  /* 0x800000070f077c10 */ /* 0x040fe2000fffe0ff */
[C---:B------:R-:W-:Y:S01]  /*0280*/  VIADD R9, R15.reuse, 0x3 ;  /* 0x000000030f097836 */ /* 0x040fe20000000000 */
[----:B------:R-:W-:Y:S02]  /*0290*/  ISETP.LT.OR P3, PT, R15, UR7, P3 ;  /* 0x000000070f007c0c */ /* 0x000fe40009f61670 */
[----:B------:R-:W-:Y:S02]  /*02a0*/  ISETP.GT.AND P4, PT, R6, UR8, PT ;  /* 0x0000000806007c0c */ /* 0x000fe4000bf84270 */
[----:B------:R-:W-:Y:S02]  /*02b0*/  ISETP.GT.AND P5, PT, R8, UR8, PT ;  /* 0x0000000808007c0c */ /* 0x000fe4000bfa4270 */
[----:B------:R-:W-:Y:S01]  /*02c0*/  ISETP.LT.OR P4, PT, R6, UR7, P4 ;  /* 0x0000000706007c0c */ /* 0x000fe2000a781670 */
[----:B-1----:R-:W-:Y:S01]  /*02d0*/  IMAD.WIDE R6, R7, 0x4, R4 ;  /* 0x0000000407067825 */ /* 0x002fe200078e0204 */
[----:B------:R-:W-:-:S02]  /*02e0*/  ISETP.LT.OR P5, PT, R8, UR7, P5 ;  /* 0x0000000708007c0c */ /* 0x000fc4000afa1670 */
[----:B------:R-:W-:-:S03]  /*02f0*/  ISETP.GT.AND P6, PT, R9, UR8, PT ;  /* 0x0000000809007c0c */ /* 0x000fc6000bfc4270 */
[----:B------:R-:W2:Y:S01]  /*0300*/  @!P3 LDG.E R23, desc[UR10][R6.64] ;  /* 0x0000000a0617b981 */ /* 0x000ea2000c1e1900 */
[----:B------:R-:W-:-:S05]  /*0310*/  ISETP.LT.OR P6, PT, R9, UR7, P6 ;  /* 0x0000000709007c0c */ /* 0x000fca000b7c1670 */
[----:B------:R-:W3:Y:S04]  /*0320*/  @!P4 LDG.E R17, desc[UR10][R6.64+0x4] ;  /* 0x0000040a0611c981 */ /* 0x000ee8000c1e1900 */
[----:B------:R-:W4:Y:S04]  /*0330*/  @!P5 LDG.E R9, desc[UR10][R6.64+0x8] ;  /* 0x0000080a0609d981 */ /* 0x000f28000c1e1900 */
[----:B------:R1:W5:Y:S01]  /*0340*/  @!P6 LDG.E R19, desc[UR10][R6.64+0xc] ;  /* 0x00000c0a0613e981 */ /* 0x000362000c1e1900 */
[C---:B------:R-:W-:Y:S01]  /*0350*/  IMAD.SHL.U32 R21, R14.reuse, 0x4, RZ ;  /* 0x000000040e157824 */ /* 0x040fe200078e00ff */
[----:B------:R-:W-:Y:S01]  /*0360*/  IADD3 R16, PT, PT, R14, 0x4, RZ ;  /* 0x000000040e107810 */ /* 0x000fe20007ffe0ff */
[----:B------:R-:W-:-:S02]  /*0370*/  VIADD R25, R15, 0x5 ;  /* 0x000000050f197836 */ /* 0x000fc40000000000 */
[----:B------:R0:W2:Y:S01]  /*0380*/  @!P3 LDC R18, c[0x3][R21] ;  /* 0x00c000001512bb82 */ /* 0x0000a20000000800 */
[----:B------:R-:W-:Y:S02]  /*0390*/  VIADD R26, R15, 0x6 ;  /* 0x000000060f1a7836 */ /* 0x000fe40000000000 */
[----:B------:R-:W-:Y:S01]  /*03a0*/  IMAD.IADD R24, R11, 0x1, R16 ;  /* 0x000000010b187824 */ /* 0x000fe200078e0210 */
[----:B------:R-:W-:-:S04]  /*03b0*/  ISETP.GT.AND P2, PT, R25, UR8, PT ;  /* 0x0000000819007c0c */ /* 0x000fc8000bf44270 */
[----:B------:R0:W3:Y:S01]  /*03c0*/  @!P4 LDC R22, c[0x3][R21+0x4] ;  /* 0x00c001001516cb82 */ /* 0x0000e20000000800 */
[C---:B------:R-:W-:Y:S02]  /*03d0*/  ISETP.GT.AND P1, PT, R24.reuse, UR8, PT ;  /* 0x0000000818007c0c */ /* 0x040fe4000bf24270 */
[C---:B-1----:R-:W-:Y:S02]  /*03e0*/  IADD3 R7, PT, PT, R24.reuse, -UR7, RZ ;  /* 0x8000000718077c10 */ /* 0x042fe4000fffe0ff */
[----:B------:R-:W-:Y:S02]  /*03f0*/  ISETP.LT.OR P1, PT, R24, UR7, P1 ;  /* 0x0000000718007c0c */ /* 0x000fe40008f21670 */
[----:B------:R-:W-:Y:S01]  /*0400*/  ISETP.LT.OR P2, PT, R25, UR7, P2 ;  /* 0x0000000719007c0c */ /* 0x000fe20009741670 */
[----:B------:R0:W4:Y:S01]  /*0410*/  @!P5 LDC R20, c[0x3][R21+0x8] ;  /* 0x00c002001514db82 */ /* 0x0001220000000800 */
[----:B------:R-:W-:-:S07]  /*0420*/  IMAD.WIDE R6, R7, 0x4, R4 ;  /* 0x0000000407067825 */ /* 0x000fce00078e0204 */
[----:B------:R0:W5:Y:S04]  /*0430*/  @!P6 LDC R8, c[0x3][R21+0xc] ;  /* 0x00c003001508eb82 */ /* 0x0001680000000800 */
[----:B0-----:R-:W5:Y:S01]  /*0440*/  @!P2 LDG.E R21, desc[UR10][R6.64+0x4] ;  /* 0x0000040a0615a981 */ /* 0x001f62000c1e1900 */
[----:B--2---:R-:W-:Y:S01]  /*0450*/  @!P3 IMAD R0, R23, R18, R0 ;  /* 0x000000121700b224 */ /* 0x004fe200078e0200 */
[----:B------:R-:W-:Y:S01]  /*0460*/  ISETP.GT.AND P3, PT, R26, UR8, PT ;  /* 0x000000081a007c0c */ /* 0x000fe2000bf64270 */
[----:B------:R-:W-:Y:S02]  /*0470*/  VIADD R23, R15, 0x7 ;  /* 0x000000070f177836 */ /* 0x000fe40000000000 */
[----:B------:R-:W-:Y:S01]  /*0480*/  VIADD R18, R14, 0x8 ;  /* 0x000000080e127836 */ /* 0x000fe20000000000 */
[----:B------:R-:W-:Y:S01]  /*0490*/  ISETP.LT.OR P3, PT, R26, UR7, P3 ;  /* 0x000000071a007c0c */ /* 0x000fe20009f61670 */
[----:B---3--:R-:W-:Y:S01]  /*04a0*/  @!P4 IMAD R0, R17, R22, R0 ;  /* 0x000000161100c224 */ /* 0x008fe200078e0200 */
[----:B------:R-:W-:Y:S01]  /*04b0*/  ISETP.GT.AND P4, PT, R23, UR8, PT ;  /* 0x0000000817007c0c */ /* 0x000fe2000bf84270 */
[----:B------:R-:W-:Y:S01]  /*04c0*/  IMAD.IADD R22, R11, 0x1, R18 ;  /* 0x000000010b167824 */ /* 0x000fe200078e0212 */
[----:B------:R-:W2:Y:S01]  /*04d0*/  @!P1 LDG.E R17, desc[UR10][R6.64] ;  /* 0x0000000a06119981 */ /* 0x000ea2000c1e1900 */
[----:B----4-:R-:W-:Y:S01]  /*04e0*/  @!P5 IMAD R0, R9, R20, R0 ;  /* 0x000000140900d224 */ /* 0x010fe200078e0200 */
[----:B------:R-:W-:-:S02]  /*04f0*/  ISETP.LT.OR P4, PT, R23, UR7, P4 ;  /* 0x0000000717007c0c */ /* 0x000fc4000a781670 */
[C---:B------:R-:W-:Y:S02]  /*0500*/  ISETP.GT.AND P5, PT, R22.reuse, UR8, PT ;  /* 0x0000000816007c0c */ /* 0x040fe4000bfa4270 */
[----:B------:R-:W-:Y:S01]  /*0510*/  IADD3 R20, PT, PT, R15, 0x9, RZ ;  /* 0x000000090f147810 */ /* 0x000fe20007ffe0ff */
[----:B-----5:R-:W-:Y:S01]  /*0520*/  @!P6 IMAD R0, R19, R8, R0 ;  /* 0x000000081300e224 */ /* 0x020fe200078e0200 */
[----:B------:R-:W-:Y:S01]  /*0530*/  ISETP.LT.OR P5, PT, R22, UR7, P5 ;  /* 0x0000000716007c0c */ /* 0x000fe2000afa1670 */
[----:B------:R-:W3:Y:S01]  /*0540*/  @!P3 LDG.E R19, desc[UR10][R6.64+0x8] ;  /* 0x0000080a0613b981 */ /* 0x000ee2000c1e1900 */
[----:B------:R-:W-:Y:S01]  /*0550*/  ISETP.GT.AND P6, PT, R20, UR8, PT ;  /* 0x0000000814007c0c */ /* 0x000fe2000bfc4270 */
[----:B------:R-:W-:-:S03]  /*0560*/  VIADD R9, R22, -UR7 ;  /* 0x8000000716097c36 */ /* 0x000fc60008000000 */
[----:B------:R-:W-:Y:S01]  /*0570*/  ISETP.LT.OR P6, PT, R20, UR7, P6 ;  /* 0x0000000714007c0c */ /* 0x000fe2000b7c1670 */
[----:B------:R0:W4:Y:S01]  /*0580*/  @!P4 LDG.E R25, desc[UR10][R6.64+0xc] ;  /* 0x00000c0a0619c981 */ /* 0x000122000c1e1900 */
[----:B------:R-:W-:-:S05]  /*0590*/  IMAD.WIDE R8, R9, 0x4, R4 ;  /* 0x0000000409087825 */ /* 0x000fca00078e0204 */
[----:B------:R-:W5:Y:S06]  /*05a0*/  @!P5 LDG.E R27, desc[UR10][R8.64] ;  /* 0x0000000a081bd981 */ /* 0x000f6c000c1e1900 */
[----:B------:R-:W5:Y:S01]  /*05b0*/  @!P6 LDG.E R23, desc[UR10][R8.64+0x4] ;  /* 0x0000040a0817e981 */ /* 0x000f62000c1e1900 */
[----:B------:R-:W-:-:S04]  /*05c0*/  IMAD.SHL.U32 R24, R16, 0x4, RZ ;  /* 0x0000000410187824 */ /* 0x000fc800078e00ff */
[----:B------:R-:W2:Y:S08]  /*05d0*/  @!P1 LDC R26, c[0x3][R24] ;  /* 0x00c00000181a9b82 */ /* 0x000eb00000000800 */
[----:B------:R-:W1:Y:S08]  /*05e0*/  @!P2 LDC R28, c[0x3][R24+0x4] ;  /* 0x00c00100181cab82 */ /* 0x000e700000000800 */
[----:B------:R-:W3:Y:S01]  /*05f0*/  @!P3 LDC R16, c[0x3][R24+0x8] ;  /* 0x00c002001810bb82 */ /* 0x000ee20000000800 */
[----:B------:R-:W-:-:S07]  /*0600*/  IMAD.SHL.U32 R18, R18, 0x4, RZ ;  /* 0x0000000412127824 */ /* 0x000fce00078e00ff */
[----:B------:R-:W4:Y:S01]  /*0610*/  @!P4 LDC R22, c[0x3][R24+0xc] ;  /* 0x00c003001816cb82 */ /* 0x000f220000000800 */
[----:B0-----:R-:W-:-:S07]  /*0620*/  IADD3 R6, PT, PT, R15, 0xa, RZ ;  /* 0x0000000a0f067810 */ /* 0x001fce0007ffe0ff */
[----:B------:R-:W5:Y:S08]  /*0630*/  @!P5 LDC R20, c[0x3][R18] ;  /* 0x00c000001214db82 */ /* 0x000f700000000800 */
[----:B------:R-:W0:Y:S01]  /*0640*/  @!P6 LDC R7, c[0x3][R18+0x4] ;  /* 0x00c001001207eb82 */ /* 0x000e220000000800 */
[----:B--2---:R-:W-:Y:S01]  /*0650*/  @!P1 IMAD R0, R17, R26, R0 ;  /* 0x0000001a11009224 */ /* 0x004fe200078e0200 */
[----:B------:R-:W-:Y:S01]  /*0660*/  ISETP.GT.AND P1, PT, R6, UR8, PT ;  /* 0x0000000806007c0c */ /* 0x000fe2000bf24270 */
[----:B------:R-:W-:-:S02]  /*0670*/  VIADD R17, R15, 0xb ;  /* 0x0000000b0f117836 */ /* 0x000fc40000000000 */
[----:B-1----:R-:W-:Y:S01]  /*0680*/  @!P2 IMAD R0, R21, R28, R0 ;  /* 0x0000001c1500a224 */ /* 0x002fe200078e0200 */
[----:B------:R-:W-:Y:S01]  /*0690*/  ISETP.LT.OR P1, PT, R6, UR7, P1 ;  /* 0x0000000706007c0c */ /* 0x000fe20008f21670 */
[----:B------:R-:W-:Y:S01]  /*06a0*/  VIADD R6, R14, 0xc ;  /* 0x0000000c0e067836 */ /* 0x000fe20000000000 */
[----:B------:R-:W-:Y:S01]  /*06b0*/  ISETP.GT.AND P2, PT, R17, UR8, PT ;  /* 0x0000000811007c0c */ /* 0x000fe2000bf44270 */
[----:B---3--:R-:W-:Y:S02]  /*06c0*/  @!P3 IMAD R0, R19, R16, R0 ;  /* 0x000000101300b224 */ /* 0x008fe400078e0200 */
[----:B------:R-:W-:Y:S01]  /*06d0*/  IMAD.IADD R16, R11, 0x1, R6 ;  /* 0x000000010b107824 */ /* 0x000fe200078e0206 */
[----:B------:R-:W-:Y:S02]  /*06e0*/  ISETP.LT.OR P2, PT, R17, UR7, P2 ;  /* 0x0000000711007c0c */ /* 0x000fe40009741670 */
[----:B------:R-:W-:Y:S01]  /*06f0*/  IADD3 R17, PT, PT, R15, 0xd, RZ ;  /* 0x0000000d0f117810 */ /* 0x000fe20007ffe0ff */
[----:B----4-:R-:W-:Y:S01]  /*0700*/  @!P4 IMAD R0, R25, R22, R0 ;  /* 0x000000161900c224 */ /* 0x010fe200078e0200 */
[----:B------:R-:W-:Y:S01]  /*0710*/  ISETP.GT.AND P4, PT, R16, UR8, PT ;  /* 0x0000000810007c0c */ /* 0x000fe2000bf84270 */
[----:B------:R-:W-:Y:S01]  /*0720*/  VIADD R19, R15, 0xe ;  /* 0x0000000e0f137836 */ /* 0x000fe20000000000 */
[----:B------:R-:W-:-:S02]  /*0730*/  ISETP.GT.AND P3, PT, R17, UR8, PT ;  /* 0x0000000811007c0c */ /* 0x000fc4000bf64270 */
[C---:B------:R-:W-:Y:S01]  /*0740*/  ISETP.LT.OR P4, PT, R16.reuse, UR7, P4 ;  /* 0x0000000710007c0c */ /* 0x040fe2000a781670 */
[----:B-----5:R-:W-:Y:S01]  /*0750*/  @!P5 IMAD R0, R27, R20, R0 ;  /* 0x000000141b00d224 */ /* 0x020fe200078e0200 */
[----:B------:R-:W-:Y:S01]  /*0760*/  ISETP.LT.OR P3, PT, R17, UR7, P3 ;  /* 0x0000000711007c0c */ /* 0x000fe20009f61670 */
[----:B------:R-:W-:Y:S01]  /*0770*/  VIADD R20, R15, 0xf ;  /* 0x0000000f0f147836 */ /* 0x000fe20000000000 */
[----:B------:R-:W-:Y:S01]  /*0780*/  ISETP.GT.AND P5, PT, R19, UR8, PT ;  /* 0x0000000813007c0c */ /* 0x000fe2000bfa4270 */
[----:B------:R-:W-:Y:S01]  /*0790*/  VIADD R17, R16, -UR7 ;  /* 0x8000000710117c36 */ /* 0x000fe20008000000 */
[----:B------:R-:W2:Y:S01]  /*07a0*/  @!P1 LDG.E R15, desc[UR10][R8.64+0x8] ;  /* 0x0000080a080f9981 */ /* 0x000ea2000c1e1900 */
[----:B0-----:R-:W-:Y:S01]  /*07b0*/  @!P6 IMAD R0, R23, R7, R0 ;  /* 0x000000071700e224 */ /* 0x001fe200078e0200 */
[----:B------:R-:W-:Y:S01]  /*07c0*/  ISETP.LT.OR P5, PT, R19, UR7, P5 ;  /* 0x0000000713007c0c */ /* 0x000fe2000afa1670 */
[----:B------:R-:W-:Y:S01]  /*07d0*/  IMAD.WIDE R16, R17, 0x4, R4 ;  /* 0x0000000411107825 */ /* 0x000fe200078e0204 */
[C---:B------:R-:W-:Y:S01]  /*07e0*/  ISETP.GT.AND P6, PT, R20.reuse, UR8, PT ;  /* 0x0000000814007c0c */ /* 0x040fe2000bfc4270 */
[----:B------:R0:W3:Y:S03]  /*07f0*/  @!P2 LDG.E R19, desc[UR10][R8.64+0xc] ;  /* 0x00000c0a0813a981 */ /* 0x0000e6000c1e1900 */
[----:B------:R-:W-:Y:S01]  /*0800*/  ISETP.LT.OR P6, PT, R20, UR7, P6 ;  /* 0x0000000714007c0c */ /* 0x000fe2000b7c1670 */
[----:B------:R-:W4:Y:S04]  /*0810*/  @!P4 LDG.E R21, desc[UR10][R16.64] ;  /* 0x0000000a1015c981 */ /* 0x000f28000c1e1900 */
[----:B------:R-:W5:Y:S04]  /*0820*/  @!P3 LDG.E R23, desc[UR10][R16.64+0x4] ;  /* 0x0000040a1017b981 */ /* 0x000f68000c1e1900 */
[----:B------:R-:W5:Y:S04]  /*0830*/  @!P5 LDG.E R25, desc[UR10][R16.64+0x8] ;  /* 0x0000080a1019d981 */ /* 0x000f68000c1e1900 */
[----:B------:R-:W5:Y:S01]  /*0840*/  @!P6 LDG.E R27, desc[UR10][R16.64+0xc] ;  /* 0x00000c0a101be981 */ /* 0x000f62000c1e1900 */
[----:B------:R-:W2:Y:S01]  /*0850*/  @!P1 LDC R7, c[0x3][R18+0x8] ;  /* 0x00c0020012079b82 */ /* 0x000ea20000000800 */
[----:B------:R-:W-:-:S07]  /*0860*/  SHF.L.U32 R20, R6, 0x2, RZ ;  /* 0x0000000206147819 */ /* 0x000fce00000006ff */
[----:B------:R-:W3:Y:S08]  /*0870*/  @!P2 LDC R6, c[0x3][R18+0xc] ;  /* 0x00c003001206ab82 */ /* 0x000ef00000000800 */
[----:B------:R-:W4:Y:S08]  /*0880*/  @!P4 LDC R22, c[0x3][R20] ;  /* 0x00c000001416cb82 */ /* 0x000f300000000800 */
[----:B------:R-:W5:Y:S08]  /*0890*/  @!P3 LDC R24, c[0x3][R20+0x4] ;  /* 0x00c001001418bb82 */ /* 0x000f700000000800 */
[----:B0-----:R-:W0:Y:S01]  /*08a0*/  @!P5 LDC R8, c[0x3][R20+0x8] ;  /* 0x00c002001408db82 */ /* 0x001e220000000800 */
[----:B------:R-:W-:-:S07]  /*08b0*/  VIADD R14, R14, 0x10 ;  /* 0x000000100e0e7836 */ /* 0x000fce0000000000 */
[----:B------:R-:W1:Y:S01]  /*08c0*/  @!P6 LDC R9, c[0x3][R20+0xc] ;  /* 0x00c003001409eb82 */ /* 0x000e620000000800 */
[----:B--2---:R-:W-:Y:S01]  /*08d0*/  @!P1 IMAD R0, R15, R7, R0 ;  /* 0x000000070f009224 */ /* 0x004fe200078e0200 */
[----:B------:R-:W-:-:S03]  /*08e0*/  ISETP.GE.AND P1, PT, R14, R12, PT ;  /* 0x0000000c0e00720c */ /* 0x000fc60003f26270 */
[----:B---3--:R-:W-:-:S04]  /*08f0*/  @!P2 IMAD R0, R19, R6, R0 ;  /* 0x000000061300a224 */ /* 0x008fc800078e0200 */
[----:B----4-:R-:W-:-:S04]  /*0900*/  @!P4 IMAD R0, R21, R22, R0 ;  /* 0x000000161500c224 */ /* 0x010fc800078e0200 */
[----:B-----5:R-:W-:-:S04]  /*0910*/  @!P3 IMAD R0, R23, R24, R0 ;  /* 0x000000181700b224 */ /* 0x020fc800078e0200 */
[----:B0-----:R-:W-:-:S04]  /*0920*/  @!P5 IMAD R0, R25, R8, R0 ;  /* 0x000000081900d224 */ /* 0x001fc800078e0200 */
[----:B-1----:R-:W-:Y:S01]  /*0930*/  @!P6 IMAD R0, R27, R9, R0 ;  /* 0x000000091b00e224 */ /* 0x002fe200078e0200 */
[----:B------:R-:W-:Y:S06]  /*0940*/  @!P1 BRA `(.L_x_4) ;  /* 0xfffffff800389947 */ /* 0x000fec000383ffff */
.L_x_3:
[----:B------:R-:W-:-:S05]  /*0950*/  IMAD.IADD R4, R13, 0x1, -R14 ;  /* 0x000000010d047824 */ /* 0x000fca00078e0a0e */
[----:B------:R-:W-:-:S13]  /*0960*/  ISETP.GT.AND P1, PT, R4, 0x4, PT ;  /* 0x000000040400780c */ /* 0x000fda0003f24270 */
[----:B------:R-:W-:Y:S05]  /*0970*/  @!P1 BRA `(.L_x_5) ;  /* 0x0000000000e89947 */ /* 0x000fea0003800000 */
[----:B------:R-:W1:Y:S01]  /*0980*/  LDC.64 R4, c[0x0][0x380] ;  /* 0x0000e000ff047b82 */ /* 0x000e620000000a00 */
[----:B------:R-:W-:-:S04]  /*0990*/  IADD3 R16, PT, PT, R11, R14, RZ ;  /* 0x0000000e0b107210 */ /* 0x000fc80007ffe0ff */
[C---:B------:R-:W-:Y:S01]  /*09a0*/  ISETP.GT.AND P2, PT, R16.reuse, UR8, PT ;  /* 0x0000000810007c0c */ /* 0x040fe2000bf44270 */
[----:B------:R-:W-:-:S03]  /*09b0*/  VIADD R7, R16, -UR7 ;  /* 0x8000000710077c36 */ /* 0x000fc60008000000 */
[----:B------:R-:W-:Y:S01]  /*09c0*/  ISETP.LT.OR P2, PT, R16, UR7, P2 ;  /* 0x0000000710007c0c */ /* 0x000fe20009741670 */
[----:B-1----:R-:W-:-:S12]  /*09d0*/  IMAD.WIDE R6, R7, 0x4, R4 ;  /* 0x0000000407067825 */ /* 0x002fd800078e0204 */
[----:B------:R-:W2:Y:S01]  /*09e0*/  @!P2 LDG.E R17, desc[UR10][R6.64] ;  /* 0x0000000a0611a981 */ /* 0x000ea2000c1e1900 */
[----:B------:R-:W-:Y:S01]  /*09f0*/  VIADD R9, R16, 0x1 ;  /* 0x0000000110097836 */ /* 0x000fe20000000000 */
[----:B------:R-:W-:Y:S01]  /*0a00*/  SHF.L.U32 R8, R14, 0x2, RZ ;  /* 0x000000020e087819 */ /* 0x000fe200000006ff */
[----:B------:R-:W-:Y:S02]  /*0a10*/  VIADD R15, R16, 0x2 ;  /* 0x00000002100f7836 */ /* 0x000fe40000000000 */
[----:B------:R-:W-:Y:S01]  /*0a20*/  VIADD R14, R14, 0x4 ;  /* 0x000000040e0e7836 */ /* 0x000fe20000000000 */
[----:B------:R-:W-:Y:S01]  /*0a30*/  ISETP.GT.AND P0, PT, R9, UR8, PT ;  /* 0x0000000809007c0c */ /* 0x000fe2000bf04270 */
[----:B------:R-:W2:Y:S01]  /*0a40*/  @!P2 LDC R12, c[0x3][R8] ;  /* 0x00c00000080cab82 */ /* 0x000ea20000000800 */
[----:B------:R-:W-:Y:S01]  /*0a50*/  ISETP.GT.AND P3, PT, R15, UR8, PT ;  /* 0x000000080f007c0c */ /* 0x000fe2000bf64270 */
[----:B------:R-:W-:Y:S01]  /*0a60*/  IMAD.IADD R18, R11, 0x1, R14 ;  /* 0x000000010b127824 */ /* 0x000fe200078e020e */
[----:B------:R-:W-:-:S02]  /*0a70*/  ISETP.LT.OR P0, PT, R9, UR7, P0 ;  /* 0x0000000709007c0c */ /* 0x000fc40008701670 */
[----:B------:R-:W-:Y:S02]  /*0a80*/  IADD3 R9, PT, PT, R16, 0x3, RZ ;  /* 0x0000000310097810 */ /* 0x000fe40007ffe0ff */
[----:B------:R-:W-:Y:S01]  /*0a90*/  ISETP.LT.OR P3, PT, R15, UR7, P3 ;  /* 0x000000070f007c0c */ /* 0x000fe20009f61670 */
[C---:B------:R-:W-:Y:S01]  /*0aa0*/  VIADD R15, R18.reuse, 0x1 ;  /* 0x00000001120f7836 */ /* 0x040fe20000000000 */
[C---:B------:R-:W-:Y:S02]  /*0ab0*/  ISETP.GT.AND P4, PT, R9.reuse, UR8, PT ;  /* 0x0000000809007c0c */ /* 0x040fe4000bf84270 */
[C---:B------:R-:W-:Y:S02]  /*0ac0*/  IADD3 R16, PT, PT, R18.reuse, 0x2, RZ ;  /* 0x0000000212107810 */ /* 0x040fe40007ffe0ff */
[----:B------:R-:W-:Y:S02]  /*0ad0*/  ISETP.GT.AND P5, PT, R18, UR8, PT ;  /* 0x0000000812007c0c */ /* 0x000fe4000bfa4270 */
[----:B------:R-:W-:-:S02]  /*0ae0*/  ISETP.LT.OR P4, PT, R9, UR7, P4 ;  /* 0x0000000709007c0c */ /* 0x000fc4000a781670 */
[----:B------:R-:W-:Y:S01]  /*0af0*/  ISETP.GT.AND P1, PT, R16, UR8, PT ;  /* 0x0000000810007c0c */ /* 0x000fe2000bf24270 */
[----:B------:R-:W3:Y:S01]  /*0b00*/  @!P0 LDG.E R9, desc[UR10][R6.64+0x4] ;  /* 0x0000040a06098981 */ /* 0x000ee2000c1e1900 */
[----:B------:R-:W-:Y:S02]  /*0b10*/  ISETP.LT.OR P5, PT, R18, UR7, P5 ;  /* 0x0000000712007c0c */ /* 0x000fe4000afa1670 */
[C---:B------:R-:W-:Y:S02]  /*0b20*/  ISETP.GT.AND P6, PT, R15.reuse, UR8, PT ;  /* 0x000000080f007c0c */ /* 0x040fe4000bfc4270 */
[----:B------:R-:W-:Y:S01]  /*0b30*/  ISETP.LT.OR P1, PT, R16, UR7, P1 ;  /* 0x0000000710007c0c */ /* 0x000fe20008f21670 */
[C---:B------:R-:W-:Y:S01]  /*0b40*/  VIADD R16, R18.reuse, 0x3 ;  /* 0x0000000312107836 */ /* 0x040fe20000000000 */
[----:B------:R-:W-:Y:S01]  /*0b50*/  ISETP.LT.OR P6, PT, R15, UR7, P6 ;  /* 0x000000070f007c0c */ /* 0x000fe2000b7c1670 */
[----:B------:R-:W-:Y:S01]  /*0b60*/  VIADD R19, R18, -UR7 ;  /* 0x8000000712137c36 */ /* 0x000fe20008000000 */
[----:B------:R-:W4:Y:S03]  /*0b70*/  @!P3 LDG.E R15, desc[UR10][R6.64+0x8] ;  /* 0x0000080a060fb981 */ /* 0x000f26000c1e1900 */
[----:B------:R-:W-:-:S05]  /*0b80*/  IMAD.WIDE R4, R19, 0x4, R4 ;  /* 0x0000000413047825 */ /* 0x000fca00078e0204 */
[----:B------:R-:W5:Y:S04]  /*0b90*/  @!P5 LDG.E R21, desc[UR10][R4.64] ;  /* 0x0000000a0415d981 */ /* 0x000f68000c1e1900 */
[----:B------:R-:W5:Y:S04]  /*0ba0*/  @!P6 LDG.E R23, desc[UR10][R4.64+0x4] ;  /* 0x0000040a0417e981 */ /* 0x000f68000c1e1900 */
[----:B------:R-:W5:Y:S01]  /*0bb0*/  @!P1 LDG.E R25, desc[UR10][R4.64+0x8] ;  /* 0x0000080a04199981 */ /* 0x000f62000c1e1900 */
[----:B--2---:R-:W-:Y:S01]  /*0bc0*/  @!P2 IMAD R0, R17, R12, R0 ;  /* 0x0000000c1100a224 */ /* 0x004fe200078e0200 */
[----:B------:R-:W-:-:S02]  /*0bd0*/  ISETP.GT.AND P2, PT, R16, UR8, PT ;  /* 0x0000000810007c0c */ /* 0x000fc4000bf44270 */
[----:B------:R1:W2:Y:S02]  /*0be0*/  @!P4 LDG.E R17, desc[UR10][R6.64+0xc] ;  /* 0x00000c0a0611c981 */ /* 0x0002a4000c1e1900 */
[----:B------:R-:W-:-:S13]  /*0bf0*/  ISETP.LT.OR P2, PT, R16, UR7, P2 ;  /* 0x0000000710007c0c */ /* 0x000fda0009741670 */
[----:B------:R-:W5:Y:S01]  /*0c00*/  @!P2 LDG.E R27, desc[UR10][R4.64+0xc] ;  /* 0x00000c0a041ba981 */ /* 0x000f62000c1e1900 */
[----:B------:R-:W3:Y:S01]  /*0c10*/  @!P0 LDC R12, c[0x3][R8+0x4] ;  /* 0x00c00100080c8b82 */ /* 0x000ee20000000800 */
[----:B------:R-:W-:-:S07]  /*0c20*/  SHF.L.U32 R19, R14, 0x2, RZ ;  /* 0x000000020e137819 */ /* 0x000fce00000006ff */
[----:B------:R-:W4:Y:S08]  /*0c30*/  @!P3 LDC R16, c[0x3][R8+0x8] ;  /* 0x00c002000810bb82 */ /* 0x000f300000000800 */
[----:B------:R-:W2:Y:S08]  /*0c40*/  @!P4 LDC R18, c[0x3][R8+0xc] ;  /* 0x00c003000812cb82 */ /* 0x000eb00000000800 */
[----:B------:R-:W5:Y:S01]  /*0c50*/  @!P5 LDC R20, c[0x3][R19] ;  /* 0x00c000001314db82 */ /* 0x000f620000000800 */
[----:B---3--:R-:W-:-:S07]  /*0c60*/  @!P0 IMAD R0, R9, R12, R0 ;  /* 0x0000000c09008224 */ /* 0x008fce00078e0200 */
[----:B-1----:R-:W1:Y:S08]  /*0c70*/  @!P6 LDC R6, c[0x3][R19+0x4] ;  /* 0x00c001001306eb82 */ /* 0x002e700000000800 */
[----:B------:R-:W3:Y:S01]  /*0c80*/  @!P1 LDC R7, c[0x3][R19+0x8] ;  /* 0x00c0020013079b82 */ /* 0x000ee20000000800 */
[----:B----4-:R-:W-:-:S07]  /*0c90*/  @!P3 IMAD R0, R15, R16, R0 ;  /* 0x000000100f00b224 */ /* 0x010fce00078e0200 */
[----:B------:R-:W4:Y:S01]  /*0ca0*/  @!P2 LDC R9, c[0x3][R19+0xc] ;  /* 0x00c003001309ab82 */ /* 0x000f220000000800 */
[----:B------:R-:W-:Y:S01]  /*0cb0*/  PLOP3.LUT P0, PT, PT, PT, PT, 0x8, 0x80 ;  /* 0x000000000080781c */ /* 0x000fe20003f0e170 */
[----:B------:R-:W-:Y:S02]  /*0cc0*/  VIADD R14, R14, 0x4 ;  /* 0x000000040e0e7836 */ /* 0x000fe40000000000 */
[----:B--2---:R-:W-:-:S04]  /*0cd0*/  @!P4 IMAD R0, R17, R18, R0 ;  /* 0x000000121100c224 */ /* 0x004fc800078e0200 */
[----:B-----5:R-:W-:-:S04]  /*0ce0*/  @!P5 IMAD R0, R21, R20, R0 ;  /* 0x000000141500d224 */ /* 0x020fc800078e0200 */
[----:B-1----:R-:W-:-:S04]  /*0cf0*/  @!P6 IMAD R0, R23, R6, R0 ;  /* 0x000000061700e224 */ /* 0x002fc800078e0200 */
[----:B---3--:R-:W-:-:S04]  /*0d00*/  @!P1 IMAD R0, R25, R7, R0 ;  /* 0x0000000719009224 */ /* 0x008fc800078e0200 */
[----:B----4-:R-:W-:-:S07]  /*0d10*/  @!P2 IMAD R0, R27, R9, R0 ;  /* 0x000000091b00a224 */ /* 0x010fce00078e0200 */
.L_x_5:
[----:B------:R-:W-:-:S13]  /*0d20*/  ISETP.NE.OR P0, PT, R14, R13, P0 ;  /* 0x0000000d0e00720c */ /* 0x000fda0000705670 */
[----:B------:R-:W-:Y:S05]  /*0d30*/  @!P0 BRA `(.L_x_1) ;  /* 0x0000000000788947 */ /* 0x000fea0003800000 */
.L_x_2:
[----:B------:R-:W-:-:S04]  /*0d40*/  IMAD.IADD R6, R11, 0x1, R14 ;  /* 0x000000010b067824 */ /* 0x000fc800078e020e */
[C---:B------:R-:W-:Y:S01]  /*0d50*/  VIADD R7, R6.reuse, 0x2 ;  /* 0x0000000206077836 */ /* 0x040fe20000000000 */
[C---:B------:R-:W-:Y:S01]  /*0d60*/  ISETP.GT.AND P0, PT, R6.reuse, UR8, PT ;  /* 0x0000000806007c0c */ /* 0x040fe2000bf04270 */
[C---:B------:R-:W-:Y:S01]  /*0d70*/  VIADD R5, R6.reuse, -UR7 ;  /* 0x8000000706057c36 */ /* 0x040fe20008000000 */
[C---:B------:R-:W-:Y:S02]  /*0d80*/  IADD3 R4, PT, PT, R6.reuse, 0x1, RZ ;  /* 0x0000000106047810 */ /* 0x040fe40007ffe0ff */
[----:B------:R-:W-:Y:S02]  /*0d90*/  ISETP.LT.OR P0, PT, R6, UR7, P0 ;  /* 0x0000000706007c0c */ /* 0x000fe40008701670 */
[C---:B------:R-:W-:Y:S02]  /*0da0*/  ISETP.GT.AND P1, PT, R4.reuse, UR8, PT ;  /* 0x0000000804007c0c */ /* 0x040fe4000bf24270 */
[----:B------:R-:W-:Y:S02]  /*0db0*/  ISETP.GT.AND P2, PT, R7, UR8, PT ;  /* 0x0000000807007c0c */ /* 0x000fe4000bf44270 */
[----:B------:R-:W-:Y:S01]  /*0dc0*/  ISETP.LT.OR P1, PT, R4, UR7, P1 ;  /* 0x0000000704007c0c */ /* 0x000fe20008f21670 */
[----:B0-----:R-:W-:Y:S01]  /*0dd0*/  IMAD.WIDE R4, R5, 0x4, R2 ;  /* 0x0000000405047825 */ /* 0x001fe200078e0202 */
[----:B------:R-:W-:-:S02]  /*0de0*/  IADD3 R6, PT, PT, R6, 0x3, RZ ;  /* 0x0000000306067810 */ /* 0x000fc40007ffe0ff */
[----:B------:R-:W-:Y:S02]  /*0df0*/  ISETP.LT.OR P2, PT, R7, UR7, P2 ;  /* 0x0000000707007c0c */ /* 0x000fe40009741670 */
[C---:B------:R-:W-:Y:S01]  /*0e00*/  ISETP.GT.AND P3, PT, R6.reuse, UR8, PT ;  /* 0x0000000806007c0c */ /* 0x040fe2000bf64270 */
[----:B------:R-:W2:Y:S03]  /*0e10*/  @!P0 LDG.E R7, desc[UR10][R4.64] ;  /* 0x0000000a04078981 */ /* 0x000ea6000c1e1900 */
[----:B------:R-:W-:-:S03]  /*0e20*/  ISETP.LT.OR P3, PT, R6, UR7, P3 ;  /* 0x0000000706007c0c */ /* 0x000fc60009f61670 */
[----:B------:R-:W3:Y:S04]  /*0e30*/  @!P1 LDG.E R9, desc[UR10][R4.64+0x4] ;  /* 0x0000040a04099981 */ /* 0x000ee8000c1e1900 */
[----:B------:R-:W4:Y:S06]  /*0e40*/  @!P2 LDG.E R15, desc[UR10][R4.64+0x8] ;  /* 0x0000080a040fa981 */ /* 0x000f2c000c1e1900 */
[----:B------:R-:W5:Y:S01]  /*0e50*/  @!P3 LDG.E R17, desc[UR10][R4.64+0xc] ;  /* 0x00000c0a0411b981 */ /* 0x000f62000c1e1900 */
[----:B------:R-:W-:-:S04]  /*0e60*/  IMAD.SHL.U32 R18, R14, 0x4, RZ ;  /* 0x000000040e127824 */ /* 0x000fc800078e00ff */
[----:B------:R-:W2:Y:S08]  /*0e70*/  @!P0 LDC R6, c[0x3][R18] ;  /* 0x00c0000012068b82 */ /* 0x000eb00000000800 */
[----:B------:R-:W3:Y:S08]  /*0e80*/  @!P1 LDC R8, c[0x3][R18+0x4] ;  /* 0x00c0010012089b82 */ /* 0x000ef00000000800 */
[----:B------:R-:W4:Y:S01]  /*0e90*/  @!P2 LDC R12, c[0x3][R18+0x8] ;  /* 0x00c00200120cab82 */ /* 0x000f220000000800 */
[----:B------:R-:W-:-:S07]  /*0ea0*/  VIADD R14, R14, 0x4 ;  /* 0x000000040e0e7836 */ /* 0x000fce0000000000 */
[----:B------:R-:W5:Y:S01]  /*0eb0*/  @!P3 LDC R16, c[0x3][R18+0xc] ;  /* 0x00c003001210bb82 */ /* 0x000f620000000800 */
[----:B--2---:R-:W-:Y:S01]  /*0ec0*/  @!P0 IMAD R0, R7, R6, R0 ;  /* 0x0000000607008224 */ /* 0x004fe200078e0200 */
[----:B------:R-:W-:-:S03]  /*0ed0*/  ISETP.NE.AND P0, PT, R14, R13, PT ;  /* 0x0000000d0e00720c */ /* 0x000fc60003f05270 */
[----:B---3--:R-:W-:-:S04]  /*0ee0*/  @!P1 IMAD R0, R9, R8, R0 ;  /* 0x0000000809009224 */ /* 0x008fc800078e0200 */
[----:B----4-:R-:W-:-:S04]  /*0ef0*/  @!P2 IMAD R0, R15, R12, R0 ;  /* 0x0000000c0f00a224 */ /* 0x010fc800078e0200 */
[----:B-----5:R-:W-:Y:S02]  /*0f00*/  @!P3 IMAD R0, R17, R16, R0 ;  /* 0x000000101100b224 */ /* 0x020fe400078e0200 */
[----:B------:R-:W-:Y:S05]  /*0f10*/  @P0 BRA `(.L_x_2) ;  /* 0xfffffffc00880947 */ /* 0x000fea000383ffff */
.L_x_1:
[----:B------:R-:W-:-:S09]  /*0f20*/  UISETP.NE.AND UP0, UPT, UR5, URZ, UPT ;  /* 0x000000ff0500728c */ /* 0x000fd2000bf05270 */
[----:B------:R-:W-:Y:S05]  /*0f30*/  BRA.U !UP0, `(.L_x_0) ;  /* 0x0000000108447547 */ /* 0x000fea000b800000 */
[----:B------:R-:W-:Y:S01]  /*0f40*/  IADD3 R10, PT, PT, R10, UR4, R13 ;  /* 0x000000040a0a7c10 */ /* 0x000fe2000fffe00d */
[----:B------:R-:W-:Y:S01]  /*0f50*/  UIADD3 UR5, UPT, UPT, -UR5, URZ, URZ ;  /* 0x000000ff05057290 */ /* 0x000fe2000fffe1ff */
[----:B------:R-:W-:-:S03]  /*0f60*/  SHF.L.U32 R13, R13, 0x2, RZ ;  /* 0x000000020d0d7819 */ /* 0x000fc600000006ff */
[----:B------:R-:W-:-:S08]  /*0f70*/  VIADD R5, R10, -UR7 ;  /* 0x800000070a057c36 */ /* 0x000fd00008000000 */
.L_x_6:
[----:B------:R-:W-:-:S04]  /*0f80*/  ISETP.GT.AND P0, PT, R10, UR8, PT ;  /* 0x000000080a007c0c */ /* 0x000fc8000bf04270 */
[----:B------:R-:W-:-:S13]  /*0f90*/  ISETP.LT.OR P0, PT, R10, UR7, P0 ;  /* 0x000000070a007c0c */ /* 0x000fda0008701670 */
[----:B0-----:R-:W0:Y:S02]  /*0fa0*/  @!P0 LDC.64 R2, c[0x0][0x380] ;  /* 0x0000e000ff028b82 */ /* 0x001e240000000a00 */
[----:B0-----:R-:W-:-:S06]  /*0fb0*/  @!P0 IMAD.WIDE R2, R5, 0x4, R2 ;  /* 0x0000000405028825 */ /* 0x001fcc00078e0202 */
[----:B------:R-:W2:Y:S01]  /*0fc0*/  @!P0 LDG.E R3, desc[UR10][R2.64] ;  /* 0x0000000a02038981 */ /* 0x000ea2000c1e1900 */
[----:B------:R0:W2:Y:S01]  /*0fd0*/  @!P0 LDC R4, c[0x3][R13] ;  /* 0x00c000000d048b82 */ /* 0x0000a20000000800 */
[----:B------:R-:W-:Y:S01]  /*0fe0*/  UIADD3 UR5, UPT, UPT, UR5, 0x1, URZ ;  /* 0x0000000105057890 */ /* 0x000fe2000fffe0ff */
[----:B------:R-:W-:Y:S02]  /*0ff0*/  VIADD R10, R10, 0x1 ;  /* 0x000000010a0a7836 */ /* 0x000fe40000000000 */
[----:B------:R-:W-:Y:S01]  /*1000*/  VIADD R5, R5, 0x1 ;  /* 0x0000000105057836 */ /* 0x000fe20000000000 */
[----:B------:R-:W-:Y:S01]  /*1010*/  UISETP.NE.AND UP0, UPT, UR5, URZ, UPT ;  /* 0x000000ff0500728c */ /* 0x000fe2000bf05270 */
[----:B0-----:R-:W-:Y:S01]  /*1020*/  IADD3 R13, PT, PT, R13, 0x4, RZ ;  /* 0x000000040d0d7810 */ /* 0x001fe20007ffe0ff */
[----:B--2---:R-:W-:-:S07]  /*1030*/  @!P0 IMAD R0, R3, R4, R0 ;  /* 0x0000000403008224 */ /* 0x004fce00078e0200 */
[----:B------:R-:W-:Y:S05]  /*1040*/  BRA.U UP0, `(.L_x_6) ;  /* 0xfffffffd00cc7547 */ /* 0x000fea000b83ffff */
.L_x_0:
[----:B0-----:R-:W0:Y:S02]  /*1050*/  LDC.64 R2, c[0x0][0x388] ;  /* 0x0000e200ff027b82 */ /* 0x001e240000000a00 */
[----:B0-----:R-:W-:-:S05]  /*1060*/  IMAD.WIDE R2, R11, 0x4, R2 ;  /* 0x000000040b027825 */ /* 0x001fca00078e0202 */
[----:B------:R-:W-:Y:S01]  /*1070*/  STG.E desc[UR10][R2.64], R0 ;  /* 0x0000000002007986 */ /* 0x000fe2000c10190a */
[----:B------:R-:W-:Y:S05]  /*1080*/  EXIT ;  /* 0x000000000000794d */ /* 0x000fea0003800000 */
.L_x_7:
[----:B------:R-:W-:-:S00]  /*1090*/  BRA `(.L_x_7) ;  /* 0xfffffffc00fc7947 */ /* 0x000fc0000383ffff */
[----:B------:R-:W-:-:S00]  /*10a0*/  NOP ;  /* 0x0000000000007918 */ /* 0x000fc00000000000 */
        /* <DEDUP_REMOVED lines=13> */
.L_x_8:


//--------------------- .nv.shared.reserved.0     --------------------------
	.section	.nv.shared.reserved.0,"aw",@nobits
	.weak		__nv_reservedSMEM_offset_0_alias
	.size		__nv_reservedSMEM_offset_0_alias, 0, 64
	.other		__nv_reservedSMEM_offset_0_alias,@"STO_CUDA_RESERVED_SHARED STV_DEFAULT"
__nv_reservedSMEM_offset_0_alias:
	.zero		0
	.zero		64


//--------------------- .nv.constant0._Z4convPiS_ii --------------------------
	.section	.nv.constant0._Z4convPiS_ii,"a",@progbits
	.sectionflags	@""
	.align	4
.nv.constant0._Z4convPiS_ii:
	.zero		920


//--------------------- SYMBOLS --------------------------

	.type		.nv.reservedSmem.offset0,@object
	.size		.nv.reservedSmem.offset0,0x4
